//
// Generated by NVIDIA NVVM Compiler
//
// Compiler Build ID: CL-36424714
// Cuda compilation tools, release 13.0, V13.0.88
// Based on NVVM 20.0.0
//

.version 9.0
.target sm_100
.address_size 64

	// .globl	_Z8setunioniPbS_

.visible .entry _Z8setunioniPbS_(
	.param .u32 _Z8setunioniPbS__param_0,
	.param .u64 .ptr .align 1 _Z8setunioniPbS__param_1,
	.param .u64 .ptr .align 1 _Z8setunioniPbS__param_2
)
{
	.reg .pred 	%p<39>;
	.reg .b16 	%rs<146>;
	.reg .b32 	%r<23>;
	.reg .b64 	%rd<28>;

	ld.param.u32 	%r16, [_Z8setunioniPbS__param_0];
	ld.param.u64 	%rd15, [_Z8setunioniPbS__param_1];
	ld.param.u64 	%rd16, [_Z8setunioniPbS__param_2];
	cvta.to.global.u64 	%rd1, %rd16;
	cvta.to.global.u64 	%rd2, %rd15;
	setp.lt.s32 	%p1, %r16, 1;
	@%p1 bra 	$L__BB0_13;
	and.b32  	%r1, %r16, 15;
	setp.lt.u32 	%p2, %r16, 16;
	mov.b32 	%r20, 0;
	@%p2 bra 	$L__BB0_4;
	and.b32  	%r20, %r16, 2147483632;
	neg.s32 	%r18, %r20;
	add.s64 	%rd25, %rd2, 7;
	add.s64 	%rd24, %rd1, 7;
$L__BB0_3:
	.pragma "nounroll";
	ld.global.u8 	%rs1, [%rd25+-7];
	ld.global.u8 	%rs2, [%rd24+-7];
	or.b16  	%rs3, %rs2, %rs1;
	and.b16  	%rs4, %rs3, 255;
	setp.ne.s16 	%p3, %rs4, 0;
	selp.u16 	%rs5, 1, 0, %p3;
	st.global.u8 	[%rd25+-7], %rs5;
	ld.global.u8 	%rs6, [%rd25+-6];
	ld.global.u8 	%rs7, [%rd24+-6];
	or.b16  	%rs8, %rs7, %rs6;
	and.b16  	%rs9, %rs8, 255;
	setp.ne.s16 	%p4, %rs9, 0;
	selp.u16 	%rs10, 1, 0, %p4;
	st.global.u8 	[%rd25+-6], %rs10;
	ld.global.u8 	%rs11, [%rd25+-5];
	ld.global.u8 	%rs12, [%rd24+-5];
	or.b16  	%rs13, %rs12, %rs11;
	and.b16  	%rs14, %rs13, 255;
	setp.ne.s16 	%p5, %rs14, 0;
	selp.u16 	%rs15, 1, 0, %p5;
	st.global.u8 	[%rd25+-5], %rs15;
	ld.global.u8 	%rs16, [%rd25+-4];
	ld.global.u8 	%rs17, [%rd24+-4];
	or.b16  	%rs18, %rs17, %rs16;
	and.b16  	%rs19, %rs18, 255;
	setp.ne.s16 	%p6, %rs19, 0;
	selp.u16 	%rs20, 1, 0, %p6;
	st.global.u8 	[%rd25+-4], %rs20;
	ld.global.u8 	%rs21, [%rd25+-3];
	ld.global.u8 	%rs22, [%rd24+-3];
	or.b16  	%rs23, %rs22, %rs21;
	and.b16  	%rs24, %rs23, 255;
	setp.ne.s16 	%p7, %rs24, 0;
	selp.u16 	%rs25, 1, 0, %p7;
	st.global.u8 	[%rd25+-3], %rs25;
	ld.global.u8 	%rs26, [%rd25+-2];
	ld.global.u8 	%rs27, [%rd24+-2];
	or.b16  	%rs28, %rs27, %rs26;
	and.b16  	%rs29, %rs28, 255;
	setp.ne.s16 	%p8, %rs29, 0;
	selp.u16 	%rs30, 1, 0, %p8;
	st.global.u8 	[%rd25+-2], %rs30;
	ld.global.u8 	%rs31, [%rd25+-1];
	ld.global.u8 	%rs32, [%rd24+-1];
	or.b16  	%rs33, %rs32, %rs31;
	and.b16  	%rs34, %rs33, 255;
	setp.ne.s16 	%p9, %rs34, 0;
	selp.u16 	%rs35, 1, 0, %p9;
	st.global.u8 	[%rd25+-1], %rs35;
	ld.global.u8 	%rs36, [%rd25];
	ld.global.u8 	%rs37, [%rd24];
	or.b16  	%rs38, %rs37, %rs36;
	and.b16  	%rs39, %rs38, 255;
	setp.ne.s16 	%p10, %rs39, 0;
	selp.u16 	%rs40, 1, 0, %p10;
	st.global.u8 	[%rd25], %rs40;
	ld.global.u8 	%rs41, [%rd25+1];
	ld.global.u8 	%rs42, [%rd24+1];
	or.b16  	%rs43, %rs42, %rs41;
	and.b16  	%rs44, %rs43, 255;
	setp.ne.s16 	%p11, %rs44, 0;
	selp.u16 	%rs45, 1, 0, %p11;
	st.global.u8 	[%rd25+1], %rs45;
	ld.global.u8 	%rs46, [%rd25+2];
	ld.global.u8 	%rs47, [%rd24+2];
	or.b16  	%rs48, %rs47, %rs46;
	and.b16  	%rs49, %rs48, 255;
	setp.ne.s16 	%p12, %rs49, 0;
	selp.u16 	%rs50, 1, 0, %p12;
	st.global.u8 	[%rd25+2], %rs50;
	ld.global.u8 	%rs51, [%rd25+3];
	ld.global.u8 	%rs52, [%rd24+3];
	or.b16  	%rs53, %rs52, %rs51;
	and.b16  	%rs54, %rs53, 255;
	setp.ne.s16 	%p13, %rs54, 0;
	selp.u16 	%rs55, 1, 0, %p13;
	st.global.u8 	[%rd25+3], %rs55;
	ld.global.u8 	%rs56, [%rd25+4];
	ld.global.u8 	%rs57, [%rd24+4];
	or.b16  	%rs58, %rs57, %rs56;
	and.b16  	%rs59, %rs58, 255;
	setp.ne.s16 	%p14, %rs59, 0;
	selp.u16 	%rs60, 1, 0, %p14;
	st.global.u8 	[%rd25+4], %rs60;
	ld.global.u8 	%rs61, [%rd25+5];
	ld.global.u8 	%rs62, [%rd24+5];
	or.b16  	%rs63, %rs62, %rs61;
	and.b16  	%rs64, %rs63, 255;
	setp.ne.s16 	%p15, %rs64, 0;
	selp.u16 	%rs65, 1, 0, %p15;
	st.global.u8 	[%rd25+5], %rs65;
	ld.global.u8 	%rs66, [%rd25+6];
	ld.global.u8 	%rs67, [%rd24+6];
	or.b16  	%rs68, %rs67, %rs66;
	and.b16  	%rs69, %rs68, 255;
	setp.ne.s16 	%p16, %rs69, 0;
	selp.u16 	%rs70, 1, 0, %p16;
	st.global.u8 	[%rd25+6], %rs70;
	ld.global.u8 	%rs71, [%rd25+7];
	ld.global.u8 	%rs72, [%rd24+7];
	or.b16  	%rs73, %rs72, %rs71;
	and.b16  	%rs74, %rs73, 255;
	setp.ne.s16 	%p17, %rs74, 0;
	selp.u16 	%rs75, 1, 0, %p17;
	st.global.u8 	[%rd25+7], %rs75;
	ld.global.u8 	%rs76, [%rd25+8];
	ld.global.u8 	%rs77, [%rd24+8];
	or.b16  	%rs78, %rs77, %rs76;
	and.b16  	%rs79, %rs78, 255;
	setp.ne.s16 	%p18, %rs79, 0;
	selp.u16 	%rs80, 1, 0, %p18;
	st.global.u8 	[%rd25+8], %rs80;
	add.s32 	%r18, %r18, 16;
	add.s64 	%rd25, %rd25, 16;
	add.s64 	%rd24, %rd24, 16;
	setp.ne.s32 	%p19, %r18, 0;
	@%p19 bra 	$L__BB0_3;
$L__BB0_4:
	setp.eq.s32 	%p20, %r1, 0;
	@%p20 bra 	$L__BB0_13;
	and.b32  	%r7, %r16, 7;
	setp.lt.u32 	%p21, %r1, 8;
	@%p21 bra 	$L__BB0_7;
	cvt.u64.u32 	%rd17, %r20;
	add.s64 	%rd18, %rd2, %rd17;
	ld.global.u8 	%rs81, [%rd18];
	add.s64 	%rd19, %rd1, %rd17;
	ld.global.u8 	%rs82, [%rd19];
	or.b16  	%rs83, %rs82, %rs81;
	and.b16  	%rs84, %rs83, 255;
	setp.ne.s16 	%p22, %rs84, 0;
	selp.u16 	%rs85, 1, 0, %p22;
	st.global.u8 	[%rd18], %rs85;
	ld.global.u8 	%rs86, [%rd18+1];
	ld.global.u8 	%rs87, [%rd19+1];
	or.b16  	%rs88, %rs87, %rs86;
	and.b16  	%rs89, %rs88, 255;
	setp.ne.s16 	%p23, %rs89, 0;
	selp.u16 	%rs90, 1, 0, %p23;
	st.global.u8 	[%rd18+1], %rs90;
	ld.global.u8 	%rs91, [%rd18+2];
	ld.global.u8 	%rs92, [%rd19+2];
	or.b16  	%rs93, %rs92, %rs91;
	and.b16  	%rs94, %rs93, 255;
	setp.ne.s16 	%p24, %rs94, 0;
	selp.u16 	%rs95, 1, 0, %p24;
	st.global.u8 	[%rd18+2], %rs95;
	ld.global.u8 	%rs96, [%rd18+3];
	ld.global.u8 	%rs97, [%rd19+3];
	or.b16  	%rs98, %rs97, %rs96;
	and.b16  	%rs99, %rs98, 255;
	setp.ne.s16 	%p25, %rs99, 0;
	selp.u16 	%rs100, 1, 0, %p25;
	st.global.u8 	[%rd18+3], %rs100;
	ld.global.u8 	%rs101, [%rd18+4];
	ld.global.u8 	%rs102, [%rd19+4];
	or.b16  	%rs103, %rs102, %rs101;
	and.b16  	%rs104, %rs103, 255;
	setp.ne.s16 	%p26, %rs104, 0;
	selp.u16 	%rs105, 1, 0, %p26;
	st.global.u8 	[%rd18+4], %rs105;
	ld.global.u8 	%rs106, [%rd18+5];
	ld.global.u8 	%rs107, [%rd19+5];
	or.b16  	%rs108, %rs107, %rs106;
	and.b16  	%rs109, %rs108, 255;
	setp.ne.s16 	%p27, %rs109, 0;
	selp.u16 	%rs110, 1, 0, %p27;
	st.global.u8 	[%rd18+5], %rs110;
	ld.global.u8 	%rs111, [%rd18+6];
	ld.global.u8 	%rs112, [%rd19+6];
	or.b16  	%rs113, %rs112, %rs111;
	and.b16  	%rs114, %rs113, 255;
	setp.ne.s16 	%p28, %rs114, 0;
	selp.u16 	%rs115, 1, 0, %p28;
	st.global.u8 	[%rd18+6], %rs115;
	ld.global.u8 	%rs116, [%rd18+7];
	ld.global.u8 	%rs117, [%rd19+7];
	or.b16  	%rs118, %rs117, %rs116;
	and.b16  	%rs119, %rs118, 255;
	setp.ne.s16 	%p29, %rs119, 0;
	selp.u16 	%rs120, 1, 0, %p29;
	st.global.u8 	[%rd18+7], %rs120;
	add.s32 	%r20, %r20, 8;
$L__BB0_7:
	setp.eq.s32 	%p30, %r7, 0;
	@%p30 bra 	$L__BB0_13;
	and.b32  	%r10, %r16, 3;
	setp.lt.u32 	%p31, %r7, 4;
	@%p31 bra 	$L__BB0_10;
	cvt.u64.u32 	%rd20, %r20;
	add.s64 	%rd21, %rd2, %rd20;
	ld.global.u8 	%rs121, [%rd21];
	add.s64 	%rd22, %rd1, %rd20;
	ld.global.u8 	%rs122, [%rd22];
	or.b16  	%rs123, %rs122, %rs121;
	and.b16  	%rs124, %rs123, 255;
	setp.ne.s16 	%p32, %rs124, 0;
	selp.u16 	%rs125, 1, 0, %p32;
	st.global.u8 	[%rd21], %rs125;
	ld.global.u8 	%rs126, [%rd21+1];
	ld.global.u8 	%rs127, [%rd22+1];
	or.b16  	%rs128, %rs127, %rs126;
	and.b16  	%rs129, %rs128, 255;
	setp.ne.s16 	%p33, %rs129, 0;
	selp.u16 	%rs130, 1, 0, %p33;
	st.global.u8 	[%rd21+1], %rs130;
	ld.global.u8 	%rs131, [%rd21+2];
	ld.global.u8 	%rs132, [%rd22+2];
	or.b16  	%rs133, %rs132, %rs131;
	and.b16  	%rs134, %rs133, 255;
	setp.ne.s16 	%p34, %rs134, 0;
	selp.u16 	%rs135, 1, 0, %p34;
	st.global.u8 	[%rd21+2], %rs135;
	ld.global.u8 	%rs136, [%rd21+3];
	ld.global.u8 	%rs137, [%rd22+3];
	or.b16  	%rs138, %rs137, %rs136;
	and.b16  	%rs139, %rs138, 255;
	setp.ne.s16 	%p35, %rs139, 0;
	selp.u16 	%rs140, 1, 0, %p35;
	st.global.u8 	[%rd21+3], %rs140;
	add.s32 	%r20, %r20, 4;
$L__BB0_10:
	setp.eq.s32 	%p36, %r10, 0;
	@%p36 bra 	$L__BB0_13;
	cvt.u64.u32 	%rd23, %r20;
	add.s64 	%rd27, %rd1, %rd23;
	add.s64 	%rd26, %rd2, %rd23;
	neg.s32 	%r22, %r10;
$L__BB0_12:
	.pragma "nounroll";
	ld.global.u8 	%rs141, [%rd26];
	ld.global.u8 	%rs142, [%rd27];
	or.b16  	%rs143, %rs142, %rs141;
	and.b16  	%rs144, %rs143, 255;
	setp.ne.s16 	%p37, %rs144, 0;
	selp.u16 	%rs145, 1, 0, %p37;
	st.global.u8 	[%rd26], %rs145;
	add.s64 	%rd27, %rd27, 1;
	add.s64 	%rd26, %rd26, 1;
	add.s32 	%r22, %r22, 1;
	setp.ne.s32 	%p38, %r22, 0;
	@%p38 bra 	$L__BB0_12;
$L__BB0_13:
	ret;

}


// ===== COMPILED SASS (sm_100) =====

	.target	sm_100

	.elftype	@"ET_EXEC"


//--------------------- .note.nv.tkinfo           --------------------------
	.section	.note.nv.tkinfo,"",@"SHT_NOTE"
	.sectionflags	@"SHF_NOTE_NV_TKINFO"
	.tkinfo
        /*0018*/ 	.word	0x00000002
        /*0030*/ 	.string	""
        /*0030*/ 	.string	"ptxas"
        /*0030*/ 	.string	"Cuda compilation tools, release 13.0, V13.0.88"
        /*0030*/ 	.string	"Build cuda_13.0.r13.0/compiler.36424714_0"
        /*0030*/ 	.string	"-arch sm_100 -m 64 "



//--------------------- .note.nv.cuinfo           --------------------------
	.section	.note.nv.cuinfo,"",@"SHT_NOTE"
	.sectionflags	@"SHF_NOTE_NV_CUINFO"
        /*0018*/ 	.short	0x0002
        /*001a*/ 	.short	0x0064
        /*001c*/ 	.short	0x0082
	.zero		2


//--------------------- .nv.info                  --------------------------
	.section	.nv.info,"",@"SHT_CUDA_INFO"
	.align	4


	//----- nvinfo : EIATTR_REGCOUNT
	.align		4
        /*0000*/ 	.byte	0x04, 0x2f
        /*0002*/ 	.short	(.L_1 - .L_0)
	.align		4
.L_0:
        /*0004*/ 	.word	index@(_Z8setunioniPbS_)
        /*0008*/ 	.word	0x00000010


	//----- nvinfo : EIATTR_FRAME_SIZE
	.align		4
.L_1:
        /*000c*/ 	.byte	0x04, 0x11
        /*000e*/ 	.short	(.L_3 - .L_2)
	.align		4
.L_2:
        /*0010*/ 	.word	index@(_Z8setunioniPbS_)
        /*0014*/ 	.word	0x00000000


	//----- nvinfo : EIATTR_MIN_STACK_SIZE
	.align		4
.L_3:
        /*0018*/ 	.byte	0x04, 0x12
        /*001a*/ 	.short	(.L_5 - .L_4)
	.align		4
.L_4:
        /*001c*/ 	.word	index@(_Z8setunioniPbS_)
        /*0020*/ 	.word	0x00000000
.L_5:


//--------------------- .nv.compat                --------------------------
	.section	.nv.compat,"",@"SHT_CUDA_COMPAT_INFO"
	.align	4
        /*0000*/ 	.byte	0x02, 0x09, 0x00, 0x00, 0x02, 0x02, 0x01, 0x00, 0x02, 0x05, 0x05, 0x00, 0x03, 0x07, 0x01, 0x01
        /*0010*/ 	.byte	0x02, 0x03, 0x00, 0x00, 0x02, 0x06, 0x01, 0x00, 0x04, 0x0b, 0x08, 0x00, 0x09, 0x00, 0x00, 0x00
        /*0020*/ 	.byte	0x00, 0x00, 0x00, 0x00


//--------------------- .nv.info._Z8setunioniPbS_ --------------------------
	.section	.nv.info._Z8setunioniPbS_,"",@"SHT_CUDA_INFO"
	.sectionflags	@""
	.align	4


	//----- nvinfo : EIATTR_CUDA_API_VERSION
	.align		4
        /*0000*/ 	.byte	0x04, 0x37
        /*0002*/ 	.short	(.L_7 - .L_6)
.L_6:
        /*0004*/ 	.word	0x00000082


	//----- nvinfo : EIATTR_KPARAM_INFO
	.align		4
.L_7:
        /*0008*/ 	.byte	0x04, 0x17
        /*000a*/ 	.short	(.L_9 - .L_8)
.L_8:
        /*000c*/ 	.word	0x00000000
        /*0010*/ 	.short	0x0002
        /*0012*/ 	.short	0x0010
        /*0014*/ 	.byte	0x00, 0xf5, 0x21, 0x00


	//----- nvinfo : EIATTR_KPARAM_INFO
	.align		4
.L_9:
        /*0018*/ 	.byte	0x04, 0x17
        /*001a*/ 	.short	(.L_11 - .L_10)
.L_10:
        /*001c*/ 	.word	0x00000000
        /*0020*/ 	.short	0x0001
        /*0022*/ 	.short	0x0008
        /*0024*/ 	.byte	0x00, 0xf5, 0x21, 0x00


	//----- nvinfo : EIATTR_KPARAM_INFO
	.align		4
.L_11:
        /*0028*/ 	.byte	0x04, 0x17
        /*002a*/ 	.short	(.L_13 - .L_12)
.L_12:
        /*002c*/ 	.word	0x00000000
        /*0030*/ 	.short	0x0000
        /*0032*/ 	.short	0x0000
        /*0034*/ 	.byte	0x00, 0xf0, 0x11, 0x00


	//----- nvinfo : EIATTR_SPARSE_MMA_MASK
	.align		4
.L_13:
        /*0038*/ 	.byte	0x03, 0x50
        /*003a*/ 	.short	0x0000


	//----- nvinfo : EIATTR_MAXREG_COUNT
	.align		4
        /*003c*/ 	.byte	0x03, 0x1b
        /*003e*/ 	.short	0x00ff


	//----- nvinfo : EIATTR_MERCURY_ISA_VERSION
	.align		4
        /*0040*/ 	.byte	0x03, 0x5f
        /*0042*/ 	.short	0x0101


	//----- nvinfo : EIATTR_VRC_CTA_INIT_COUNT
	.align		4
        /*0044*/ 	.byte	0x02, 0x4a
	.zero		1
	.zero		1


	//----- nvinfo : EIATTR_EXIT_INSTR_OFFSETS
	.align		4
        /*0048*/ 	.byte	0x04, 0x1c
        /*004a*/ 	.short	(.L_15 - .L_14)


	//   ....[0]....
.L_14:
        /*004c*/ 	.word	0x00000030


	//   ....[1]....
        /*0050*/ 	.word	0x000006f0


	//   ....[2]....
        /*0054*/ 	.word	0x00000a30


	//   ....[3]....
        /*0058*/ 	.word	0x00000c30


	//   ....[4]....
        /*005c*/ 	.word	0x00000da0


	//----- nvinfo : EIATTR_CBANK_PARAM_SIZE
	.align		4
.L_15:
        /*0060*/ 	.byte	0x03, 0x19
        /*0062*/ 	.short	0x0018


	//----- nvinfo : EIATTR_PARAM_CBANK
	.align		4
        /*0064*/ 	.byte	0x04, 0x0a
        /*0066*/ 	.short	(.L_17 - .L_16)
	.align		4
.L_16:
        /*0068*/ 	.word	index@(.nv.constant0._Z8setunioniPbS_)
        /*006c*/ 	.short	0x0380
        /*006e*/ 	.short	0x0018


	//----- nvinfo : EIATTR_SW_WAR
	.align		4
.L_17:
        /*0070*/ 	.byte	0x04, 0x36
        /*0072*/ 	.short	(.L_19 - .L_18)
.L_18:
        /*0074*/ 	.word	0x00000008
.L_19:


//--------------------- .nv.callgraph             --------------------------
	.section	.nv.callgraph,"",@"SHT_CUDA_CALLGRAPH"
	.align	4
	.sectionentsize	8
	.align		4
        /*0000*/ 	.word	0x00000000
	.align		4
        /*0004*/ 	.word	0xffffffff
	.align		4
        /*0008*/ 	.word	0x00000000
	.align		4
        /*000c*/ 	.word	0xfffffffe
	.align		4
        /*0010*/ 	.word	0x00000000
	.align		4
        /*0014*/ 	.word	0xfffffffd
	.align		4
        /*0018*/ 	.word	0x00000000
	.align		4
        /*001c*/ 	.word	0xfffffffc


//--------------------- .text._Z8setunioniPbS_    --------------------------
	.section	.text._Z8setunioniPbS_,"ax",@progbits
	.align	128
        .global         _Z8setunioniPbS_
        .type           _Z8setunioniPbS_,@function
        .size           _Z8setunioniPbS_,(.L_x_6 - _Z8setunioniPbS_)
        .other          _Z8setunioniPbS_,@"STO_CUDA_ENTRY STV_DEFAULT"
_Z8setunioniPbS_:
.text._Z8setunioniPbS_:
[----:B------:R-:W-:Y:S08]  /*0000*/  LDC R1, c[0x0][0x37c] ;  /* 0x0000df00ff017b82 */ /* 0x000ff00000000800 */
[----:B------:R-:W0:Y:S02]  /*0010*/  LDC R6, c[0x0][0x380] ;  /* 0x0000e000ff067b82 */ /* 0x000e240000000800 */
[----:B0-----:R-:W-:-:S13]  /*0020*/  ISETP.GE.AND P0, PT, R6, 0x1, PT ;  /* 0x000000010600780c */ /* 0x001fda0003f06270 */
[----:B------:R-:W-:Y:S05]  /*0030*/  @!P0 EXIT ;  /* 0x000000000000894d */ /* 0x000fea0003800000 */
[C---:B------:R-:W-:Y:S01]  /*0040*/  ISETP.GE.U32.AND P1, PT, R6.reuse, 0x10, PT ;  /* 0x000000100600780c */ /* 0x040fe20003f26070 */
[----:B------:R-:W0:Y:S01]  /*0050*/  LDCU.64 UR8, c[0x0][0x358] ;  /* 0x00006b00ff0877ac */ /* 0x000e220008000a00 */
[----:B------:R-:W-:Y:S01]  /*0060*/  LOP3.LUT R10, R6, 0xf, RZ, 0xc0, !PT ;  /* 0x0000000f060a7812 */ /* 0x000fe200078ec0ff */
[----:B------:R-:W-:-:S03]  /*0070*/  IMAD.MOV.U32 R0, RZ, RZ, RZ ;  /* 0x000000ffff007224 */ /* 0x000fc600078e00ff */
[----:B------:R-:W-:-:S07]  /*0080*/  ISETP.NE.AND P0, PT, R10, RZ, PT ;  /* 0x000000ff0a00720c */ /* 0x000fce0003f05270 */
[----:B------:R-:W-:Y:S06]  /*0090*/  @!P1 BRA `(.L_x_0) ;  /* 0x0000000400949947 */ /* 0x000fec0003800000 */
[----:B------:R-:W1:Y:S01]  /*00a0*/  LDCU.64 UR6, c[0x0][0x388] ;  /* 0x00007100ff0677ac */ /* 0x000e620008000a00 */
[----:B------:R-:W-:Y:S01]  /*00b0*/  LOP3.LUT R0, R6, 0x7ffffff0, RZ, 0xc0, !PT ;  /* 0x7ffffff006007812 */ /* 0x000fe200078ec0ff */
[----:B------:R-:W2:Y:S04]  /*00c0*/  LDCU.64 UR4, c[0x0][0x390] ;  /* 0x00007200ff0477ac */ /* 0x000ea80008000a00 */
[----:B------:R-:W-:Y:S01]  /*00d0*/  IMAD.MOV R7, RZ, RZ, -R0 ;  /* 0x000000ffff077224 */ /* 0x000fe200078e0a00 */
[----:B-1----:R-:W-:Y:S02]  /*00e0*/  UIADD3 UR6, UP0, UPT, UR6, 0x7, URZ ;  /* 0x0000000706067890 */ /* 0x002fe4000ff1e0ff */
[----:B--2---:R-:W-:Y:S02]  /*00f0*/  UIADD3 UR4, UP1, UPT, UR4, 0x7, URZ ;  /* 0x0000000704047890 */ /* 0x004fe4000ff3e0ff */
[----:B------:R-:W-:-:S02]  /*0100*/  UIADD3.X UR7, UPT, UPT, URZ, UR7, URZ, UP0, !UPT ;  /* 0x00000007ff077290 */ /* 0x000fc400087fe4ff */
[----:B------:R-:W-:Y:S01]  /*0110*/  IMAD.U32 R8, RZ, RZ, UR6 ;  /* 0x00000006ff087e24 */ /* 0x000fe2000f8e00ff */
[----:B------:R-:W-:Y:S01]  /*0120*/  UIADD3.X UR5, UPT, UPT, URZ, UR5, URZ, UP1, !UPT ;  /* 0x00000005ff057290 */ /* 0x000fe20008ffe4ff */
[----:B------:R-:W-:Y:S02]  /*0130*/  IMAD.U32 R4, RZ, RZ, UR4 ;  /* 0x00000004ff047e24 */ /* 0x000fe4000f8e00ff */
[----:B------:R-:W-:-:S03]  /*0140*/  IMAD.U32 R11, RZ, RZ, UR7 ;  /* 0x00000007ff0b7e24 */ /* 0x000fc6000f8e00ff */
[----:B------:R-:W-:-:S07]  /*0150*/  IMAD.U32 R5, RZ, RZ, UR5 ;  /* 0x00000005ff057e24 */ /* 0x000fce000f8e00ff */
.L_x_1:
[----:B---3--:R-:W-:Y:S01]  /*0160*/  IMAD.MOV.U32 R2, RZ, RZ, R8 ;  /* 0x000000ffff027224 */ /* 0x008fe200078e0008 */
[----:B0-----:R-:W2:Y:S01]  /*0170*/  LDG.E.U8 R9, desc[UR8][R4.64+-0x7] ;  /* 0xfffff90804097981 */ /* 0x001ea2000c1e1100 */
[----:B------:R-:W-:-:S05]  /*0180*/  IMAD.MOV.U32 R3, RZ, RZ, R11 ;  /* 0x000000ffff037224 */ /* 0x000fca00078e000b */
[----:B------:R-:W2:Y:S02]  /*0190*/  LDG.E.U8 R8, desc[UR8][R2.64+-0x7] ;  /* 0xfffff90802087981 */ /* 0x000ea4000c1e1100 */
[----:B--2---:R-:W-:Y:S02]  /*01a0*/  LOP3.LUT P1, RZ, R9, 0xff, R8, 0xc8, !PT ;  /* 0x000000ff09ff7812 */ /* 0x004fe4000782c808 */
[----:B------:R-:W2:Y:S02]  /*01b0*/  LDG.E.U8 R8, desc[UR8][R2.64+-0x6] ;  /* 0xfffffa0802087981 */ /* 0x000ea4000c1e1100 */
[----:B------:R-:W-:-:S05]  /*01c0*/  SEL R9, RZ, 0x1, !P1 ;  /* 0x00000001ff097807 */ /* 0x000fca0004800000 */
[----:B------:R0:W-:Y:S04]  /*01d0*/  STG.E.U8 desc[UR8][R2.64+-0x7], R9 ;  /* 0xfffff90902007986 */ /* 0x0001e8000c101108 */
        /* <DEDUP_REMOVED lines=10> */
[----:B0-----:R-:W2:Y:S02]  /*0280*/  LDG.E.U8 R9, desc[UR8][R4.64+-0x4] ;  /* 0xfffffc0804097981 */ /* 0x001ea4000c1e1100 */
[----:B--2---:R-:W-:Y:S02]  /*0290*/  LOP3.LUT P1, RZ, R9, 0xff, R8, 0xc8, !PT ;  /* 0x000000ff09ff7812 */ /* 0x004fe4000782c808 */
[----:B------:R-:W2:Y:S02]  /*02a0*/  LDG.E.U8 R8, desc[UR8][R2.64+-0x3] ;  /* 0xfffffd0802087981 */ /* 0x000ea4000c1e1100 */
[----:B------:R-:W-:-:S05]  /*02b0*/  SEL R9, RZ, 0x1, !P1 ;  /* 0x00000001ff097807 */ /* 0x000fca0004800000 */
[----:B------:R0:W-:Y:S04]  /*02c0*/  STG.E.U8 desc[UR8][R2.64+-0x4], R9 ;  /* 0xfffffc0902007986 */ /* 0x0001e8000c101108 */
[----:B-1----:R-:W2:Y:S02]  /*02d0*/  LDG.E.U8 R11, desc[UR8][R4.64+-0x3] ;  /* 0xfffffd08040b7981 */ /* 0x002ea4000c1e1100 */
[----:B--2---:R-:W-:Y:S02]  /*02e0*/  LOP3.LUT P1, RZ, R11, 0xff, R8, 0xc8, !PT ;  /* 0x000000ff0bff7812 */ /* 0x004fe4000782c808 */
[----:B------:R-:W2:Y:S02]  /*02f0*/  LDG.E.U8 R8, desc[UR8][R2.64+-0x2] ;  /* 0xfffffe0802087981 */ /* 0x000ea4000c1e1100 */
[----:B------:R-:W-:-:S05]  /*0300*/  SEL R11, RZ, 0x1, !P1 ;  /* 0x00000001ff0b7807 */ /* 0x000fca0004800000 */
[----:B------:R1:W-:Y:S04]  /*0310*/  STG.E.U8 desc[UR8][R2.64+-0x3], R11 ;  /* 0xfffffd0b02007986 */ /* 0x0003e8000c101108 */
[----:B---3--:R-:W2:Y:S02]  /*0320*/  LDG.E.U8 R13, desc[UR8][R4.64+-0x2] ;  /* 0xfffffe08040d7981 */ /* 0x008ea4000c1e1100 */
[----:B--2---:R-:W-:-:S04]  /*0330*/  LOP3.LUT P1, RZ, R13, 0xff, R8, 0xc8, !PT ;  /* 0x000000ff0dff7812 */ /* 0x004fc8000782c808 */
[----:B------:R-:W-:-:S05]  /*0340*/  SEL R13, RZ, 0x1, !P1 ;  /* 0x00000001ff0d7807 */ /* 0x000fca0004800000 */
[----:B------:R2:W-:Y:S04]  /*0350*/  STG.E.U8 desc[UR8][R2.64+-0x2], R13 ;  /* 0xfffffe0d02007986 */ /* 0x0005e8000c101108 */
[----:B------:R-:W3:Y:S04]  /*0360*/  LDG.E.U8 R8, desc[UR8][R2.64+-0x1] ;  /* 0xffffff0802087981 */ /* 0x000ee8000c1e1100 */
[----:B0-----:R-:W3:Y:S02]  /*0370*/  LDG.E.U8 R9, desc[UR8][R4.64+-0x1] ;  /* 0xffffff0804097981 */ /* 0x001ee4000c1e1100 */
[----:B---3--:R-:W-:-:S04]  /*0380*/  LOP3.LUT P1, RZ, R9, 0xff, R8, 0xc8, !PT ;  /* 0x000000ff09ff7812 */ /* 0x008fc8000782c808 */
[----:B------:R-:W-:-:S05]  /*0390*/  SEL R9, RZ, 0x1, !P1 ;  /* 0x00000001ff097807 */ /* 0x000fca0004800000 */
[----:B------:R0:W-:Y:S04]  /*03a0*/  STG.E.U8 desc[UR8][R2.64+-0x1], R9 ;  /* 0xffffff0902007986 */ /* 0x0001e8000c101108 */
[----:B------:R-:W3:Y:S04]  /*03b0*/  LDG.E.U8 R8, desc[UR8][R2.64] ;  /* 0x0000000802087981 */ /* 0x000ee8000c1e1100 */
[----:B-1----:R-:W3:Y:S02]  /*03c0*/  LDG.E.U8 R11, desc[UR8][R4.64] ;  /* 0x00000008040b7981 */ /* 0x002ee4000c1e1100 */
[----:B---3--:R-:W-:-:S02]  /*03d0*/  LOP3.LUT P1, RZ, R11, 0xff, R8, 0xc8, !PT ;  /* 0x000000ff0bff7812 */ /* 0x008fc4000782c808 */
[----:B------:R-:W3:Y:S02]  /*03e0*/  LDG.E.U8 R8, desc[UR8][R2.64+0x1] ;  /* 0x0000010802087981 */ /* 0x000ee4000c1e1100 */
[----:B------:R-:W-:-:S05]  /*03f0*/  SEL R11, RZ, 0x1, !P1 ;  /* 0x00000001ff0b7807 */ /* 0x000fca0004800000 */
[----:B------:R1:W-:Y:S04]  /*0400*/  STG.E.U8 desc[UR8][R2.64], R11 ;  /* 0x0000000b02007986 */ /* 0x0003e8000c101108 */
[----:B--2---:R-:W3:Y:S02]  /*0410*/  LDG.E.U8 R13, desc[UR8][R4.64+0x1] ;  /* 0x00000108040d7981 */ /* 0x004ee4000c1e1100 */
[----:B---3--:R-:W-:Y:S02]  /*0420*/  LOP3.LUT P1, RZ, R13, 0xff, R8, 0xc8, !PT ;  /* 0x000000ff0dff7812 */ /* 0x008fe4000782c808 */
        /* <DEDUP_REMOVED lines=33> */
[----:B0-----:R0:W2:Y:S01]  /*0640*/  LDG.E.U8 R9, desc[UR8][R4.64+0x8] ;  /* 0x0000080804097981 */ /* 0x0010a2000c1e1100 */
[----:B------:R-:W-:Y:S01]  /*0650*/  VIADD R7, R7, 0x10 ;  /* 0x0000001007077836 */ /* 0x000fe20000000000 */
[----:B0-----:R-:W-:-:S05]  /*0660*/  IADD3 R4, P3, PT, R4, 0x10, RZ ;  /* 0x0000001004047810 */ /* 0x001fca0007f7e0ff */
[----:B------:R-:W-:Y:S01]  /*0670*/  IMAD.X R5, RZ, RZ, R5, P3 ;  /* 0x000000ffff057224 */ /* 0x000fe200018e0605 */
[----:B--2---:R-:W-:-:S04]  /*0680*/  LOP3.LUT P1, RZ, R9, 0xff, R8, 0xc8, !PT ;  /* 0x000000ff09ff7812 */ /* 0x004fc8000782c808 */
[----:B------:R-:W-:Y:S02]  /*0690*/  SEL R9, RZ, 0x1, !P1 ;  /* 0x00000001ff097807 */ /* 0x000fe40004800000 */
[----:B------:R-:W-:Y:S02]  /*06a0*/  ISETP.NE.AND P1, PT, R7, RZ, PT ;  /* 0x000000ff0700720c */ /* 0x000fe40003f25270 */
[----:B------:R-:W-:Y:S01]  /*06b0*/  IADD3 R8, P2, PT, R2, 0x10, RZ ;  /* 0x0000001002087810 */ /* 0x000fe20007f5e0ff */
[----:B------:R3:W-:Y:S04]  /*06c0*/  STG.E.U8 desc[UR8][R2.64+0x8], R9 ;  /* 0x0000080902007986 */ /* 0x0007e8000c101108 */
[----:B-1----:R-:W-:-:S06]  /*06d0*/  IMAD.X R11, RZ, RZ, R3, P2 ;  /* 0x000000ffff0b7224 */ /* 0x002fcc00010e0603 */
[----:B------:R-:W-:Y:S05]  /*06e0*/  @P1 BRA `(.L_x_1) ;  /* 0xfffffff8009c1947 */ /* 0x000fea000383ffff */
.L_x_0:
[----:B0-----:R-:W-:Y:S05]  /*06f0*/  @!P0 EXIT ;  /* 0x000000000000894d */ /* 0x001fea0003800000 */
[----:B------:R-:W-:Y:S02]  /*0700*/  ISETP.GE.U32.AND P1, PT, R10, 0x8, PT ;  /* 0x000000080a00780c */ /* 0x000fe40003f26070 */
[----:B------:R-:W-:-:S04]  /*0710*/  LOP3.LUT R12, R6, 0x7, RZ, 0xc0, !PT ;  /* 0x00000007060c7812 */ /* 0x000fc800078ec0ff */
[----:B------:R-:W-:-:S07]  /*0720*/  ISETP.NE.AND P0, PT, R12, RZ, PT ;  /* 0x000000ff0c00720c */ /* 0x000fce0003f05270 */
[----:B------:R-:W-:Y:S06]  /*0730*/  @!P1 BRA `(.L_x_2) ;  /* 0x0000000000bc9947 */ /* 0x000fec0003800000 */
[----:B------:R-:W3:Y:S01]  /*0740*/  LDCU.64 UR4, c[0x0][0x388] ;  /* 0x00007100ff0477ac */ /* 0x000ee20008000a00 */
[----:B------:R-:W0:Y:S01]  /*0750*/  LDCU.64 UR6, c[0x0][0x390] ;  /* 0x00007200ff0677ac */ /* 0x000e220008000a00 */
[C---:B---3--:R-:W-:Y:S02]  /*0760*/  IADD3 R2, P1, PT, R0.reuse, UR4, RZ ;  /* 0x0000000400027c10 */ /* 0x048fe4000ff3e0ff */
[----:B0-----:R-:W-:-:S03]  /*0770*/  IADD3 R4, P2, PT, R0, UR6, RZ ;  /* 0x0000000600047c10 */ /* 0x001fc6000ff5e0ff */
[----:B------:R-:W-:Y:S02]  /*0780*/  IMAD.X R3, RZ, RZ, UR5, P1 ;  /* 0x00000005ff037e24 */ /* 0x000fe400088e06ff */
[----:B------:R-:W-:-:S03]  /*0790*/  IMAD.X R5, RZ, RZ, UR7, P2 ;  /* 0x00000007ff057e24 */ /* 0x000fc600090e06ff */
[----:B------:R-:W2:Y:S04]  /*07a0*/  LDG.E.U8 R7, desc[UR8][R2.64] ;  /* 0x0000000802077981 */ /* 0x000ea8000c1e1100 */
        /* <DEDUP_REMOVED lines=35> */
[----:B-1----:R-:W2:Y:S01]  /*09e0*/  LDG.E.U8 R9, desc[UR8][R4.64+0x7] ;  /* 0x0000070804097981 */ /* 0x002ea2000c1e1100 */
[----:B------:R-:W-:Y:S01]  /*09f0*/  VIADD R0, R0, 0x8 ;  /* 0x0000000800007836 */ /* 0x000fe20000000000 */
[----:B--2---:R-:W-:-:S04]  /*0a00*/  LOP3.LUT P1, RZ, R9, 0xff, R8, 0xc8, !PT ;  /* 0x000000ff09ff7812 */ /* 0x004fc8000782c808 */
[----:B------:R-:W-:-:S05]  /*0a10*/  SEL R9, RZ, 0x1, !P1 ;  /* 0x00000001ff097807 */ /* 0x000fca0004800000 */
[----:B------:R4:W-:Y:S04]  /*0a20*/  STG.E.U8 desc[UR8][R2.64+0x7], R9 ;  /* 0x0000070902007986 */ /* 0x0009e8000c101108 */
.L_x_2:
[----:B------:R-:W-:Y:S05]  /*0a30*/  @!P0 EXIT ;  /* 0x000000000000894d */ /* 0x000fea0003800000 */
[----:B------:R-:W-:Y:S02]  /*0a40*/  ISETP.GE.U32.AND P1, PT, R12, 0x4, PT ;  /* 0x000000040c00780c */ /* 0x000fe40003f26070 */
[----:B------:R-:W-:-:S04]  /*0a50*/  LOP3.LUT R6, R6, 0x3, RZ, 0xc0, !PT ;  /* 0x0000000306067812 */ /* 0x000fc800078ec0ff */
[----:B------:R-:W-:-:S07]  /*0a60*/  ISETP.NE.AND P0, PT, R6, RZ, PT ;  /* 0x000000ff0600720c */ /* 0x000fce0003f05270 */
[----:B------:R-:W-:Y:S06]  /*0a70*/  @!P1 BRA `(.L_x_3) ;  /* 0x00000000006c9947 */ /* 0x000fec0003800000 */
[----:B------:R-:W3:Y:S01]  /*0a80*/  LDCU.64 UR4, c[0x0][0x388] ;  /* 0x00007100ff0477ac */ /* 0x000ee20008000a00 */
[----:B------:R-:W0:Y:S01]  /*0a90*/  LDCU.64 UR6, c[0x0][0x390] ;  /* 0x00007200ff0677ac */ /* 0x000e220008000a00 */
[C---:B---34-:R-:W-:Y:S02]  /*0aa0*/  IADD3 R2, P1, PT, R0.reuse, UR4, RZ ;  /* 0x0000000400027c10 */ /* 0x058fe4000ff3e0ff */
        /* <DEDUP_REMOVED lines=19> */
[----:B0-----:R-:W2:Y:S01]  /*0be0*/  LDG.E.U8 R7, desc[UR8][R4.64+0x3] ;  /* 0x0000030804077981 */ /* 0x001ea2000c1e1100 */
[----:B------:R-:W-:Y:S01]  /*0bf0*/  VIADD R0, R0, 0x4 ;  /* 0x0000000400007836 */ /* 0x000fe20000000000 */
[----:B--2---:R-:W-:-:S04]  /*0c00*/  LOP3.LUT P1, RZ, R7, 0xff, R8, 0xc8, !PT ;  /* 0x000000ff07ff7812 */ /* 0x004fc8000782c808 */
[----:B------:R-:W-:-:S05]  /*0c10*/  SEL R7, RZ, 0x1, !P1 ;  /* 0x00000001ff077807 */ /* 0x000fca0004800000 */
[----:B------:R1:W-:Y:S04]  /*0c20*/  STG.E.U8 desc[UR8][R2.64+0x3], R7 ;  /* 0x0000030702007986 */ /* 0x0003e8000c101108 */
.L_x_3:
[----:B------:R-:W-:Y:S05]  /*0c30*/  @!P0 EXIT ;  /* 0x000000000000894d */ /* 0x000fea0003800000 */
[----:B------:R-:W0:Y:S01]  /*0c40*/  LDCU.64 UR4, c[0x0][0x390] ;  /* 0x00007200ff0477ac */ /* 0x000e220008000a00 */
[----:B------:R-:W-:Y:S01]  /*0c50*/  IMAD.MOV R6, RZ, RZ, -R6 ;  /* 0x000000ffff067224 */ /* 0x000fe200078e0a06 */
[----:B------:R-:W2:Y:S01]  /*0c60*/  LDCU.64 UR6, c[0x0][0x388] ;  /* 0x00007100ff0677ac */ /* 0x000ea20008000a00 */
[C---:B0-----:R-:W-:Y:S02]  /*0c70*/  IADD3 R4, P0, PT, R0.reuse, UR4, RZ ;  /* 0x0000000400047c10 */ /* 0x041fe4000ff1e0ff */
[----:B--2---:R-:W-:-:S03]  /*0c80*/  IADD3 R0, P1, PT, R0, UR6, RZ ;  /* 0x0000000600007c10 */ /* 0x004fc6000ff3e0ff */
[----:B-1--4-:R-:W-:Y:S02]  /*0c90*/  IMAD.X R11, RZ, RZ, UR5, P0 ;  /* 0x00000005ff0b7e24 */ /* 0x012fe400080e06ff */
[----:B---3--:R-:W-:-:S08]  /*0ca0*/  IMAD.X R9, RZ, RZ, UR7, P1 ;  /* 0x00000007ff097e24 */ /* 0x008fd000088e06ff */
.L_x_4:
[----:B------:R-:W-:Y:S02]  /*0cb0*/  IMAD.MOV.U32 R5, RZ, RZ, R11 ;  /* 0x000000ffff057224 */ /* 0x000fe400078e000b */
[----:B0-----:R-:W-:Y:S02]  /*0cc0*/  IMAD.MOV.U32 R2, RZ, RZ, R0 ;  /* 0x000000ffff027224 */ /* 0x001fe400078e0000 */
[----:B------:R-:W-:Y:S02]  /*0cd0*/  IMAD.MOV.U32 R3, RZ, RZ, R9 ;  /* 0x000000ffff037224 */ /* 0x000fe400078e0009 */
[----:B------:R0:W2:Y:S04]  /*0ce0*/  LDG.E.U8 R5, desc[UR8][R4.64] ;  /* 0x0000000804057981 */ /* 0x0000a8000c1e1100 */
[----:B------:R-:W2:Y:S01]  /*0cf0*/  LDG.E.U8 R0, desc[UR8][R2.64] ;  /* 0x0000000802007981 */ /* 0x000ea2000c1e1100 */
[----:B------:R-:W-:Y:S01]  /*0d00*/  VIADD R6, R6, 0x1 ;  /* 0x0000000106067836 */ /* 0x000fe20000000000 */
[----:B0-----:R-:W-:-:S05]  /*0d10*/  IADD3 R4, P1, PT, R4, 0x1, RZ ;  /* 0x0000000104047810 */ /* 0x001fca0007f3e0ff */
[----:B------:R-:W-:Y:S01]  /*0d20*/  IMAD.X R11, RZ, RZ, R11, P1 ;  /* 0x000000ffff0b7224 */ /* 0x000fe200008e060b */
[----:B--2---:R-:W-:Y:S02]  /*0d30*/  LOP3.LUT P0, RZ, R5, 0xff, R0, 0xc8, !PT ;  /* 0x000000ff05ff7812 */ /* 0x004fe4000780c800 */
[----:B------:R-:W-:Y:S02]  /*0d40*/  IADD3 R0, P2, PT, R2, 0x1, RZ ;  /* 0x0000000102007810 */ /* 0x000fe40007f5e0ff */
[----:B------:R-:W-:Y:S02]  /*0d50*/  SEL R7, RZ, 0x1, !P0 ;  /* 0x00000001ff077807 */ /* 0x000fe40004000000 */
[----:B------:R-:W-:Y:S01]  /*0d60*/  ISETP.NE.AND P0, PT, R6, RZ, PT ;  /* 0x000000ff0600720c */ /* 0x000fe20003f05270 */
[----:B------:R-:W-:Y:S02]  /*0d70*/  IMAD.X R9, RZ, RZ, R3, P2 ;  /* 0x000000ffff097224 */ /* 0x000fe400010e0603 */
[----:B------:R0:W-:Y:S10]  /*0d80*/  STG.E.U8 desc[UR8][R2.64], R7 ;  /* 0x0000000702007986 */ /* 0x0001f4000c101108 */
[----:B------:R-:W-:Y:S05]  /*0d90*/  @P0 BRA `(.L_x_4) ;  /* 0xfffffffc00c40947 */ /* 0x000fea000383ffff */
[----:B------:R-:W-:Y:S05]  /*0da0*/  EXIT ;  /* 0x000000000000794d */ /* 0x000fea0003800000 */
.L_x_5:
[----:B------:R-:W-:-:S00]  /*0db0*/  BRA `(.L_x_5) ;  /* 0xfffffffc00fc7947 */ /* 0x000fc0000383ffff */
[----:B------:R-:W-:-:S00]  /*0dc0*/  NOP ;  /* 0x0000000000007918 */ /* 0x000fc00000000000 */
        /* <DEDUP_REMOVED lines=11> */
.L_x_6:


//--------------------- .nv.shared.reserved.0     --------------------------
	.section	.nv.shared.reserved.0,"aw",@nobits
	.weak		__nv_reservedSMEM_offset_0_alias
	.size		__nv_reservedSMEM_offset_0_alias, 0, 64
	.other		__nv_reservedSMEM_offset_0_alias,@"STO_CUDA_RESERVED_SHARED STV_DEFAULT"
__nv_reservedSMEM_offset_0_alias:
	.zero		0
	.zero		64


//--------------------- .nv.constant0._Z8setunioniPbS_ --------------------------
	.section	.nv.constant0._Z8setunioniPbS_,"a",@progbits
	.sectionflags	@""
	.align	4
.nv.constant0._Z8setunioniPbS_:
	.zero		920


//--------------------- SYMBOLS --------------------------

	.type		.nv.reservedSmem.offset0,@object
	.size		.nv.reservedSmem.offset0,0x4
